//
// Generated by NVIDIA NVVM Compiler
//
// Compiler Build ID: CL-36424714
// Cuda compilation tools, release 13.0, V13.0.88
// Based on NVVM 20.0.0
//

.version 9.0
.target sm_100
.address_size 64

	// .globl	_ZN3cub18CUB_300001_SM_10006detail11EmptyKernelIvEEvv
.global .align 1 .b8 _ZN41_INTERNAL_5a51bb41_4_k_cu_bffa0eec_1908334cuda3std3__45__cpo5beginE[1];
.global .align 1 .b8 _ZN41_INTERNAL_5a51bb41_4_k_cu_bffa0eec_1908334cuda3std3__45__cpo3endE[1];
.global .align 1 .b8 _ZN41_INTERNAL_5a51bb41_4_k_cu_bffa0eec_1908334cuda3std3__45__cpo6cbeginE[1];
.global .align 1 .b8 _ZN41_INTERNAL_5a51bb41_4_k_cu_bffa0eec_1908334cuda3std3__45__cpo4cendE[1];
.global .align 1 .b8 _ZN41_INTERNAL_5a51bb41_4_k_cu_bffa0eec_1908334cuda3std3__45__cpo6rbeginE[1];
.global .align 1 .b8 _ZN41_INTERNAL_5a51bb41_4_k_cu_bffa0eec_1908334cuda3std3__45__cpo4rendE[1];
.global .align 1 .b8 _ZN41_INTERNAL_5a51bb41_4_k_cu_bffa0eec_1908334cuda3std3__45__cpo7crbeginE[1];
.global .align 1 .b8 _ZN41_INTERNAL_5a51bb41_4_k_cu_bffa0eec_1908334cuda3std3__45__cpo5crendE[1];
.global .align 1 .b8 _ZN41_INTERNAL_5a51bb41_4_k_cu_bffa0eec_1908334cuda3std3__443_GLOBAL__N__5a51bb41_4_k_cu_bffa0eec_1908336ignoreE[1];
.global .align 1 .b8 _ZN41_INTERNAL_5a51bb41_4_k_cu_bffa0eec_1908334cuda3std3__419piecewise_constructE[1];
.global .align 1 .b8 _ZN41_INTERNAL_5a51bb41_4_k_cu_bffa0eec_1908334cuda3std3__48in_placeE[1];
.global .align 1 .b8 _ZN41_INTERNAL_5a51bb41_4_k_cu_bffa0eec_1908334cuda3std3__420unreachable_sentinelE[1];
.global .align 1 .b8 _ZN41_INTERNAL_5a51bb41_4_k_cu_bffa0eec_1908334cuda3std3__47nulloptE[1];
.global .align 1 .b8 _ZN41_INTERNAL_5a51bb41_4_k_cu_bffa0eec_1908334cuda3std3__48unexpectE[1];
.global .align 1 .b8 _ZN41_INTERNAL_5a51bb41_4_k_cu_bffa0eec_1908334cuda3std6ranges3__45__cpo4swapE[1];
.global .align 1 .b8 _ZN41_INTERNAL_5a51bb41_4_k_cu_bffa0eec_1908334cuda3std6ranges3__45__cpo9iter_moveE[1];
.global .align 1 .b8 _ZN41_INTERNAL_5a51bb41_4_k_cu_bffa0eec_1908334cuda3std6ranges3__45__cpo5beginE[1];
.global .align 1 .b8 _ZN41_INTERNAL_5a51bb41_4_k_cu_bffa0eec_1908334cuda3std6ranges3__45__cpo3endE[1];
.global .align 1 .b8 _ZN41_INTERNAL_5a51bb41_4_k_cu_bffa0eec_1908334cuda3std6ranges3__45__cpo6cbeginE[1];
.global .align 1 .b8 _ZN41_INTERNAL_5a51bb41_4_k_cu_bffa0eec_1908334cuda3std6ranges3__45__cpo4cendE[1];
.global .align 1 .b8 _ZN41_INTERNAL_5a51bb41_4_k_cu_bffa0eec_1908334cuda3std6ranges3__45__cpo7advanceE[1];
.global .align 1 .b8 _ZN41_INTERNAL_5a51bb41_4_k_cu_bffa0eec_1908334cuda3std6ranges3__45__cpo9iter_swapE[1];
.global .align 1 .b8 _ZN41_INTERNAL_5a51bb41_4_k_cu_bffa0eec_1908334cuda3std6ranges3__45__cpo4nextE[1];
.global .align 1 .b8 _ZN41_INTERNAL_5a51bb41_4_k_cu_bffa0eec_1908334cuda3std6ranges3__45__cpo4prevE[1];
.global .align 1 .b8 _ZN41_INTERNAL_5a51bb41_4_k_cu_bffa0eec_1908334cuda3std6ranges3__45__cpo4dataE[1];
.global .align 1 .b8 _ZN41_INTERNAL_5a51bb41_4_k_cu_bffa0eec_1908334cuda3std6ranges3__45__cpo5cdataE[1];
.global .align 1 .b8 _ZN41_INTERNAL_5a51bb41_4_k_cu_bffa0eec_1908334cuda3std6ranges3__45__cpo4sizeE[1];
.global .align 1 .b8 _ZN41_INTERNAL_5a51bb41_4_k_cu_bffa0eec_1908334cuda3std6ranges3__45__cpo5ssizeE[1];
.global .align 1 .b8 _ZN41_INTERNAL_5a51bb41_4_k_cu_bffa0eec_1908334cuda3std6ranges3__45__cpo8distanceE[1];
.global .align 1 .b8 _ZN41_INTERNAL_5a51bb41_4_k_cu_bffa0eec_1908336thrust24THRUST_300001_SM_1000_NS6system6detail10sequential3seqE[1];
.global .align 1 .b8 _ZN41_INTERNAL_5a51bb41_4_k_cu_bffa0eec_1908336thrust24THRUST_300001_SM_1000_NS12placeholders2_1E[1];
.global .align 1 .b8 _ZN41_INTERNAL_5a51bb41_4_k_cu_bffa0eec_1908336thrust24THRUST_300001_SM_1000_NS12placeholders2_2E[1];
.global .align 1 .b8 _ZN41_INTERNAL_5a51bb41_4_k_cu_bffa0eec_1908336thrust24THRUST_300001_SM_1000_NS12placeholders2_3E[1];
.global .align 1 .b8 _ZN41_INTERNAL_5a51bb41_4_k_cu_bffa0eec_1908336thrust24THRUST_300001_SM_1000_NS12placeholders2_4E[1];
.global .align 1 .b8 _ZN41_INTERNAL_5a51bb41_4_k_cu_bffa0eec_1908336thrust24THRUST_300001_SM_1000_NS12placeholders2_5E[1];
.global .align 1 .b8 _ZN41_INTERNAL_5a51bb41_4_k_cu_bffa0eec_1908336thrust24THRUST_300001_SM_1000_NS12placeholders2_6E[1];
.global .align 1 .b8 _ZN41_INTERNAL_5a51bb41_4_k_cu_bffa0eec_1908336thrust24THRUST_300001_SM_1000_NS12placeholders2_7E[1];
.global .align 1 .b8 _ZN41_INTERNAL_5a51bb41_4_k_cu_bffa0eec_1908336thrust24THRUST_300001_SM_1000_NS12placeholders2_8E[1];
.global .align 1 .b8 _ZN41_INTERNAL_5a51bb41_4_k_cu_bffa0eec_1908336thrust24THRUST_300001_SM_1000_NS12placeholders2_9E[1];
.global .align 1 .b8 _ZN41_INTERNAL_5a51bb41_4_k_cu_bffa0eec_1908336thrust24THRUST_300001_SM_1000_NS12placeholders3_10E[1];

.visible .entry _ZN3cub18CUB_300001_SM_10006detail11EmptyKernelIvEEvv()
{


	ret;

}


// ===== COMPILED SASS (sm_100) =====

	.target	sm_100

	.elftype	@"ET_EXEC"


//--------------------- .note.nv.tkinfo           --------------------------
	.section	.note.nv.tkinfo,"",@"SHT_NOTE"
	.sectionflags	@"SHF_NOTE_NV_TKINFO"
	.tkinfo
        /*0018*/ 	.word	0x00000002
        /*0030*/ 	.string	""
        /*0030*/ 	.string	"ptxas"
        /*0030*/ 	.string	"Cuda compilation tools, release 13.0, V13.0.88"
        /*0030*/ 	.string	"Build cuda_13.0.r13.0/compiler.36424714_0"
        /*0030*/ 	.string	"-arch sm_100 -m 64 "



//--------------------- .note.nv.cuinfo           --------------------------
	.section	.note.nv.cuinfo,"",@"SHT_NOTE"
	.sectionflags	@"SHF_NOTE_NV_CUINFO"
        /*0018*/ 	.short	0x0002
        /*001a*/ 	.short	0x0064
        /*001c*/ 	.short	0x0082
	.zero		2


//--------------------- .nv.info                  --------------------------
	.section	.nv.info,"",@"SHT_CUDA_INFO"
	.align	4


	//----- nvinfo : EIATTR_REGCOUNT
	.align		4
        /*0000*/ 	.byte	0x04, 0x2f
        /*0002*/ 	.short	(.L_41 - .L_40)
	.align		4
.L_40:
        /*0004*/ 	.word	index@(_ZN3cub18CUB_300001_SM_10006detail11EmptyKernelIvEEvv)
        /*0008*/ 	.word	0x00000004


	//----- nvinfo : EIATTR_FRAME_SIZE
	.align		4
.L_41:
        /*000c*/ 	.byte	0x04, 0x11
        /*000e*/ 	.short	(.L_43 - .L_42)
	.align		4
.L_42:
        /*0010*/ 	.word	index@(_ZN3cub18CUB_300001_SM_10006detail11EmptyKernelIvEEvv)
        /*0014*/ 	.word	0x00000000


	//----- nvinfo : EIATTR_MIN_STACK_SIZE
	.align		4
.L_43:
        /*0018*/ 	.byte	0x04, 0x12
        /*001a*/ 	.short	(.L_45 - .L_44)
	.align		4
.L_44:
        /*001c*/ 	.word	index@(_ZN3cub18CUB_300001_SM_10006detail11EmptyKernelIvEEvv)
        /*0020*/ 	.word	0x00000000
.L_45:


//--------------------- .nv.compat                --------------------------
	.section	.nv.compat,"",@"SHT_CUDA_COMPAT_INFO"
	.align	4
        /*0000*/ 	.byte	0x02, 0x09, 0x00, 0x00, 0x02, 0x02, 0x01, 0x00, 0x02, 0x05, 0x05, 0x00, 0x03, 0x07, 0x01, 0x01
        /*0010*/ 	.byte	0x02, 0x03, 0x00, 0x00, 0x02, 0x06, 0x01, 0x00, 0x04, 0x0b, 0x08, 0x00, 0x09, 0x00, 0x00, 0x00
        /*0020*/ 	.byte	0x00, 0x00, 0x00, 0x00


//--------------------- .nv.info._ZN3cub18CUB_300001_SM_10006detail11EmptyKernelIvEEvv --------------------------
	.section	.nv.info._ZN3cub18CUB_300001_SM_10006detail11EmptyKernelIvEEvv,"",@"SHT_CUDA_INFO"
	.sectionflags	@""
	.align	4


	//----- nvinfo : EIATTR_CUDA_API_VERSION
	.align		4
        /*0000*/ 	.byte	0x04, 0x37
        /*0002*/ 	.short	(.L_47 - .L_46)
.L_46:
        /*0004*/ 	.word	0x00000082


	//----- nvinfo : EIATTR_SPARSE_MMA_MASK
	.align		4
.L_47:
        /*0008*/ 	.byte	0x03, 0x50
        /*000a*/ 	.short	0x0000


	//----- nvinfo : EIATTR_MAXREG_COUNT
	.align		4
        /*000c*/ 	.byte	0x03, 0x1b
        /*000e*/ 	.short	0x00ff


	//----- nvinfo : EIATTR_MERCURY_ISA_VERSION
	.align		4
        /*0010*/ 	.byte	0x03, 0x5f
        /*0012*/ 	.short	0x0101


	//----- nvinfo : EIATTR_VRC_CTA_INIT_COUNT
	.align		4
        /*0014*/ 	.byte	0x02, 0x4a
	.zero		1
	.zero		1


	//----- nvinfo : EIATTR_EXIT_INSTR_OFFSETS
	.align		4
        /*0018*/ 	.byte	0x04, 0x1c
        /*001a*/ 	.short	(.L_49 - .L_48)


	//   ....[0]....
.L_48:
        /*001c*/ 	.word	0x00000010


	//----- nvinfo : EIATTR_SW_WAR
	.align		4
.L_49:
        /*0020*/ 	.byte	0x04, 0x36
        /*0022*/ 	.short	(.L_51 - .L_50)
.L_50:
        /*0024*/ 	.word	0x00000008
.L_51:


//--------------------- .nv.callgraph             --------------------------
	.section	.nv.callgraph,"",@"SHT_CUDA_CALLGRAPH"
	.align	4
	.sectionentsize	8
	.align		4
        /*0000*/ 	.word	0x00000000
	.align		4
        /*0004*/ 	.word	0xffffffff
	.align		4
        /*0008*/ 	.word	0x00000000
	.align		4
        /*000c*/ 	.word	0xfffffffe
	.align		4
        /*0010*/ 	.word	0x00000000
	.align		4
        /*0014*/ 	.word	0xfffffffd
	.align		4
        /*0018*/ 	.word	0x00000000
	.align		4
        /*001c*/ 	.word	0xfffffffc


//--------------------- .nv.constant4             --------------------------
	.section	.nv.constant4,"a",@progbits
	.align	8
	.align		8
.nv.constant4:
        /*0000*/ 	.dword	_ZN41_INTERNAL_5a51bb41_4_k_cu_bffa0eec_1911144cuda3std3__45__cpo5beginE
	.align		8
        /*0008*/ 	.dword	_ZN41_INTERNAL_5a51bb41_4_k_cu_bffa0eec_1911144cuda3std3__45__cpo3endE
	.align		8
        /*0010*/ 	.dword	_ZN41_INTERNAL_5a51bb41_4_k_cu_bffa0eec_1911144cuda3std3__45__cpo6cbeginE
	.align		8
        /*0018*/ 	.dword	_ZN41_INTERNAL_5a51bb41_4_k_cu_bffa0eec_1911144cuda3std3__45__cpo4cendE
	.align		8
        /*0020*/ 	.dword	_ZN41_INTERNAL_5a51bb41_4_k_cu_bffa0eec_1911144cuda3std3__45__cpo6rbeginE
	.align		8
        /*0028*/ 	.dword	_ZN41_INTERNAL_5a51bb41_4_k_cu_bffa0eec_1911144cuda3std3__45__cpo4rendE
	.align		8
        /*0030*/ 	.dword	_ZN41_INTERNAL_5a51bb41_4_k_cu_bffa0eec_1911144cuda3std3__45__cpo7crbeginE
	.align		8
        /*0038*/ 	.dword	_ZN41_INTERNAL_5a51bb41_4_k_cu_bffa0eec_1911144cuda3std3__45__cpo5crendE
	.align		8
        /*0040*/ 	.dword	_ZN41_INTERNAL_5a51bb41_4_k_cu_bffa0eec_1911144cuda3std3__443_GLOBAL__N__5a51bb41_4_k_cu_bffa0eec_1911146ignoreE
	.align		8
        /*0048*/ 	.dword	_ZN41_INTERNAL_5a51bb41_4_k_cu_bffa0eec_1911144cuda3std3__419piecewise_constructE
	.align		8
        /*0050*/ 	.dword	_ZN41_INTERNAL_5a51bb41_4_k_cu_bffa0eec_1911144cuda3std3__48in_placeE
	.align		8
        /*0058*/ 	.dword	_ZN41_INTERNAL_5a51bb41_4_k_cu_bffa0eec_1911144cuda3std3__420unreachable_sentinelE
	.align		8
        /*0060*/ 	.dword	_ZN41_INTERNAL_5a51bb41_4_k_cu_bffa0eec_1911144cuda3std3__47nulloptE
	.align		8
        /*0068*/ 	.dword	_ZN41_INTERNAL_5a51bb41_4_k_cu_bffa0eec_1911144cuda3std3__48unexpectE
	.align		8
        /*0070*/ 	.dword	_ZN41_INTERNAL_5a51bb41_4_k_cu_bffa0eec_1911144cuda3std6ranges3__45__cpo4swapE
	.align		8
        /*0078*/ 	.dword	_ZN41_INTERNAL_5a51bb41_4_k_cu_bffa0eec_1911144cuda3std6ranges3__45__cpo9iter_moveE
	.align		8
        /*0080*/ 	.dword	_ZN41_INTERNAL_5a51bb41_4_k_cu_bffa0eec_1911144cuda3std6ranges3__45__cpo5beginE
	.align		8
        /*0088*/ 	.dword	_ZN41_INTERNAL_5a51bb41_4_k_cu_bffa0eec_1911144cuda3std6ranges3__45__cpo3endE
	.align		8
        /*0090*/ 	.dword	_ZN41_INTERNAL_5a51bb41_4_k_cu_bffa0eec_1911144cuda3std6ranges3__45__cpo6cbeginE
	.align		8
        /*0098*/ 	.dword	_ZN41_INTERNAL_5a51bb41_4_k_cu_bffa0eec_1911144cuda3std6ranges3__45__cpo4cendE
	.align		8
        /*00a0*/ 	.dword	_ZN41_INTERNAL_5a51bb41_4_k_cu_bffa0eec_1911144cuda3std6ranges3__45__cpo7advanceE
	.align		8
        /*00a8*/ 	.dword	_ZN41_INTERNAL_5a51bb41_4_k_cu_bffa0eec_1911144cuda3std6ranges3__45__cpo9iter_swapE
	.align		8
        /*00b0*/ 	.dword	_ZN41_INTERNAL_5a51bb41_4_k_cu_bffa0eec_1911144cuda3std6ranges3__45__cpo4nextE
	.align		8
        /*00b8*/ 	.dword	_ZN41_INTERNAL_5a51bb41_4_k_cu_bffa0eec_1911144cuda3std6ranges3__45__cpo4prevE
	.align		8
        /*00c0*/ 	.dword	_ZN41_INTERNAL_5a51bb41_4_k_cu_bffa0eec_1911144cuda3std6ranges3__45__cpo4dataE
	.align		8
        /*00c8*/ 	.dword	_ZN41_INTERNAL_5a51bb41_4_k_cu_bffa0eec_1911144cuda3std6ranges3__45__cpo5cdataE
	.align		8
        /*00d0*/ 	.dword	_ZN41_INTERNAL_5a51bb41_4_k_cu_bffa0eec_1911144cuda3std6ranges3__45__cpo4sizeE
	.align		8
        /*00d8*/ 	.dword	_ZN41_INTERNAL_5a51bb41_4_k_cu_bffa0eec_1911144cuda3std6ranges3__45__cpo5ssizeE
	.align		8
        /*00e0*/ 	.dword	_ZN41_INTERNAL_5a51bb41_4_k_cu_bffa0eec_1911144cuda3std6ranges3__45__cpo8distanceE
	.align		8
        /*00e8*/ 	.dword	_ZN41_INTERNAL_5a51bb41_4_k_cu_bffa0eec_1911146thrust24THRUST_300001_SM_1000_NS6system6detail10sequential3seqE
	.align		8
        /*00f0*/ 	.dword	_ZN41_INTERNAL_5a51bb41_4_k_cu_bffa0eec_1911146thrust24THRUST_300001_SM_1000_NS12placeholders2_1E
	.align		8
        /*00f8*/ 	.dword	_ZN41_INTERNAL_5a51bb41_4_k_cu_bffa0eec_1911146thrust24THRUST_300001_SM_1000_NS12placeholders2_2E
	.align		8
        /*0100*/ 	.dword	_ZN41_INTERNAL_5a51bb41_4_k_cu_bffa0eec_1911146thrust24THRUST_300001_SM_1000_NS12placeholders2_3E
	.align		8
        /*0108*/ 	.dword	_ZN41_INTERNAL_5a51bb41_4_k_cu_bffa0eec_1911146thrust24THRUST_300001_SM_1000_NS12placeholders2_4E
	.align		8
        /*0110*/ 	.dword	_ZN41_INTERNAL_5a51bb41_4_k_cu_bffa0eec_1911146thrust24THRUST_300001_SM_1000_NS12placeholders2_5E
	.align		8
        /*0118*/ 	.dword	_ZN41_INTERNAL_5a51bb41_4_k_cu_bffa0eec_1911146thrust24THRUST_300001_SM_1000_NS12placeholders2_6E
	.align		8
        /*0120*/ 	.dword	_ZN41_INTERNAL_5a51bb41_4_k_cu_bffa0eec_1911146thrust24THRUST_300001_SM_1000_NS12placeholders2_7E
	.align		8
        /*0128*/ 	.dword	_ZN41_INTERNAL_5a51bb41_4_k_cu_bffa0eec_1911146thrust24THRUST_300001_SM_1000_NS12placeholders2_8E
	.align		8
        /*0130*/ 	.dword	_ZN41_INTERNAL_5a51bb41_4_k_cu_bffa0eec_1911146thrust24THRUST_300001_SM_1000_NS12placeholders2_9E
	.align		8
        /*0138*/ 	.dword	_ZN41_INTERNAL_5a51bb41_4_k_cu_bffa0eec_1911146thrust24THRUST_300001_SM_1000_NS12placeholders3_10E


//--------------------- .text._ZN3cub18CUB_300001_SM_10006detail11EmptyKernelIvEEvv --------------------------
	.section	.text._ZN3cub18CUB_300001_SM_10006detail11EmptyKernelIvEEvv,"ax",@progbits
	.align	128
        .global         _ZN3cub18CUB_300001_SM_10006detail11EmptyKernelIvEEvv
        .type           _ZN3cub18CUB_300001_SM_10006detail11EmptyKernelIvEEvv,@function
        .size           _ZN3cub18CUB_300001_SM_10006detail11EmptyKernelIvEEvv,(.L_x_1 - _ZN3cub18CUB_300001_SM_10006detail11EmptyKernelIvEEvv)
        .other          _ZN3cub18CUB_300001_SM_10006detail11EmptyKernelIvEEvv,@"STO_CUDA_ENTRY STV_DEFAULT"
_ZN3cub18CUB_300001_SM_10006detail11EmptyKernelIvEEvv:
.text._ZN3cub18CUB_300001_SM_10006detail11EmptyKernelIvEEvv:
[----:B------:R-:W-:Y:S01]  /*0000*/  LDC R1, c[0x0][0x37c] ;  /* 0x0000df00ff017b82 */ /* 0x000fe20000000800 */
[----:B------:R-:W-:Y:S05]  /*0010*/  EXIT ;  /* 0x000000000000794d */ /* 0x000fea0003800000 */
.L_x_0:
[----:B------:R-:W-:-:S00]  /*0020*/  BRA `(.L_x_0) ;  /* 0xfffffffc00fc7947 */ /* 0x000fc0000383ffff */
[----:B------:R-:W-:-:S00]  /*0030*/  NOP ;  /* 0x0000000000007918 */ /* 0x000fc00000000000 */
        /* <DEDUP_REMOVED lines=12> */
.L_x_1:


//--------------------- .nv.shared.reserved.0     --------------------------
	.section	.nv.shared.reserved.0,"aw",@nobits
	.weak		__nv_reservedSMEM_offset_0_alias
	.size		__nv_reservedSMEM_offset_0_alias, 0, 64
	.other		__nv_reservedSMEM_offset_0_alias,@"STO_CUDA_RESERVED_SHARED STV_DEFAULT"
__nv_reservedSMEM_offset_0_alias:
	.zero		0
	.zero		64


//--------------------- .nv.global                --------------------------
	.section	.nv.global,"aw",@nobits
.nv.global:
	.type		_ZN41_INTERNAL_5a51bb41_4_k_cu_bffa0eec_1911146thrust24THRUST_300001_SM_1000_NS12placeholders2_5E,@object
	.size		_ZN41_INTERNAL_5a51bb41_4_k_cu_bffa0eec_1911146thrust24THRUST_300001_SM_1000_NS12placeholders2_5E,(_ZN41_INTERNAL_5a51bb41_4_k_cu_bffa0eec_1911144cuda3std3__45__cpo6cbeginE - _ZN41_INTERNAL_5a51bb41_4_k_cu_bffa0eec_1911146thrust24THRUST_300001_SM_1000_NS12placeholders2_5E)
_ZN41_INTERNAL_5a51bb41_4_k_cu_bffa0eec_1911146thrust24THRUST_300001_SM_1000_NS12placeholders2_5E:
	.zero		1
	.type		_ZN41_INTERNAL_5a51bb41_4_k_cu_bffa0eec_1911144cuda3std3__45__cpo6cbeginE,@object
	.size		_ZN41_INTERNAL_5a51bb41_4_k_cu_bffa0eec_1911144cuda3std3__45__cpo6cbeginE,(_ZN41_INTERNAL_5a51bb41_4_k_cu_bffa0eec_1911144cuda3std6ranges3__45__cpo6cbeginE - _ZN41_INTERNAL_5a51bb41_4_k_cu_bffa0eec_1911144cuda3std3__45__cpo6cbeginE)
_ZN41_INTERNAL_5a51bb41_4_k_cu_bffa0eec_1911144cuda3std3__45__cpo6cbeginE:
	.zero		1
	.type		_ZN41_INTERNAL_5a51bb41_4_k_cu_bffa0eec_1911144cuda3std6ranges3__45__cpo6cbeginE,@object
	.size		_ZN41_INTERNAL_5a51bb41_4_k_cu_bffa0eec_1911144cuda3std6ranges3__45__cpo6cbeginE,(_ZN41_INTERNAL_5a51bb41_4_k_cu_bffa0eec_1911144cuda3std3__48in_placeE - _ZN41_INTERNAL_5a51bb41_4_k_cu_bffa0eec_1911144cuda3std6ranges3__45__cpo6cbeginE)
_ZN41_INTERNAL_5a51bb41_4_k_cu_bffa0eec_1911144cuda3std6ranges3__45__cpo6cbeginE:
	.zero		1
	.type		_ZN41_INTERNAL_5a51bb41_4_k_cu_bffa0eec_1911144cuda3std3__48in_placeE,@object
	.size		_ZN41_INTERNAL_5a51bb41_4_k_cu_bffa0eec_1911144cuda3std3__48in_placeE,(_ZN41_INTERNAL_5a51bb41_4_k_cu_bffa0eec_1911144cuda3std6ranges3__45__cpo4sizeE - _ZN41_INTERNAL_5a51bb41_4_k_cu_bffa0eec_1911144cuda3std3__48in_placeE)
_ZN41_INTERNAL_5a51bb41_4_k_cu_bffa0eec_1911144cuda3std3__48in_placeE:
	.zero		1
	.type		_ZN41_INTERNAL_5a51bb41_4_k_cu_bffa0eec_1911144cuda3std6ranges3__45__cpo4sizeE,@object
	.size		_ZN41_INTERNAL_5a51bb41_4_k_cu_bffa0eec_1911144cuda3std6ranges3__45__cpo4sizeE,(_ZN41_INTERNAL_5a51bb41_4_k_cu_bffa0eec_1911146thrust24THRUST_300001_SM_1000_NS12placeholders2_9E - _ZN41_INTERNAL_5a51bb41_4_k_cu_bffa0eec_1911144cuda3std6ranges3__45__cpo4sizeE)
_ZN41_INTERNAL_5a51bb41_4_k_cu_bffa0eec_1911144cuda3std6ranges3__45__cpo4sizeE:
	.zero		1
	.type		_ZN41_INTERNAL_5a51bb41_4_k_cu_bffa0eec_1911146thrust24THRUST_300001_SM_1000_NS12placeholders2_9E,@object
	.size		_ZN41_INTERNAL_5a51bb41_4_k_cu_bffa0eec_1911146thrust24THRUST_300001_SM_1000_NS12placeholders2_9E,(_ZN41_INTERNAL_5a51bb41_4_k_cu_bffa0eec_1911144cuda3std3__45__cpo7crbeginE - _ZN41_INTERNAL_5a51bb41_4_k_cu_bffa0eec_1911146thrust24THRUST_300001_SM_1000_NS12placeholders2_9E)
_ZN41_INTERNAL_5a51bb41_4_k_cu_bffa0eec_1911146thrust24THRUST_300001_SM_1000_NS12placeholders2_9E:
	.zero		1
	.type		_ZN41_INTERNAL_5a51bb41_4_k_cu_bffa0eec_1911144cuda3std3__45__cpo7crbeginE,@object
	.size		_ZN41_INTERNAL_5a51bb41_4_k_cu_bffa0eec_1911144cuda3std3__45__cpo7crbeginE,(_ZN41_INTERNAL_5a51bb41_4_k_cu_bffa0eec_1911144cuda3std6ranges3__45__cpo4nextE - _ZN41_INTERNAL_5a51bb41_4_k_cu_bffa0eec_1911144cuda3std3__45__cpo7crbeginE)
_ZN41_INTERNAL_5a51bb41_4_k_cu_bffa0eec_1911144cuda3std3__45__cpo7crbeginE:
	.zero		1
	.type		_ZN41_INTERNAL_5a51bb41_4_k_cu_bffa0eec_1911144cuda3std6ranges3__45__cpo4nextE,@object
	.size		_ZN41_INTERNAL_5a51bb41_4_k_cu_bffa0eec_1911144cuda3std6ranges3__45__cpo4nextE,(_ZN41_INTERNAL_5a51bb41_4_k_cu_bffa0eec_1911144cuda3std6ranges3__45__cpo4swapE - _ZN41_INTERNAL_5a51bb41_4_k_cu_bffa0eec_1911144cuda3std6ranges3__45__cpo4nextE)
_ZN41_INTERNAL_5a51bb41_4_k_cu_bffa0eec_1911144cuda3std6ranges3__45__cpo4nextE:
	.zero		1
	.type		_ZN41_INTERNAL_5a51bb41_4_k_cu_bffa0eec_1911144cuda3std6ranges3__45__cpo4swapE,@object
	.size		_ZN41_INTERNAL_5a51bb41_4_k_cu_bffa0eec_1911144cuda3std6ranges3__45__cpo4swapE,(_ZN41_INTERNAL_5a51bb41_4_k_cu_bffa0eec_1911146thrust24THRUST_300001_SM_1000_NS12placeholders2_1E - _ZN41_INTERNAL_5a51bb41_4_k_cu_bffa0eec_1911144cuda3std6ranges3__45__cpo4swapE)
_ZN41_INTERNAL_5a51bb41_4_k_cu_bffa0eec_1911144cuda3std6ranges3__45__cpo4swapE:
	.zero		1
	.type		_ZN41_INTERNAL_5a51bb41_4_k_cu_bffa0eec_1911146thrust24THRUST_300001_SM_1000_NS12placeholders2_1E,@object
	.size		_ZN41_INTERNAL_5a51bb41_4_k_cu_bffa0eec_1911146thrust24THRUST_300001_SM_1000_NS12placeholders2_1E,(_ZN41_INTERNAL_5a51bb41_4_k_cu_bffa0eec_1911146thrust24THRUST_300001_SM_1000_NS12placeholders2_3E - _ZN41_INTERNAL_5a51bb41_4_k_cu_bffa0eec_1911146thrust24THRUST_300001_SM_1000_NS12placeholders2_1E)
_ZN41_INTERNAL_5a51bb41_4_k_cu_bffa0eec_1911146thrust24THRUST_300001_SM_1000_NS12placeholders2_1E:
	.zero		1
	.type		_ZN41_INTERNAL_5a51bb41_4_k_cu_bffa0eec_1911146thrust24THRUST_300001_SM_1000_NS12placeholders2_3E,@object
	.size		_ZN41_INTERNAL_5a51bb41_4_k_cu_bffa0eec_1911146thrust24THRUST_300001_SM_1000_NS12placeholders2_3E,(_ZN41_INTERNAL_5a51bb41_4_k_cu_bffa0eec_1911144cuda3std3__45__cpo5beginE - _ZN41_INTERNAL_5a51bb41_4_k_cu_bffa0eec_1911146thrust24THRUST_300001_SM_1000_NS12placeholders2_3E)
_ZN41_INTERNAL_5a51bb41_4_k_cu_bffa0eec_1911146thrust24THRUST_300001_SM_1000_NS12placeholders2_3E:
	.zero		1
	.type		_ZN41_INTERNAL_5a51bb41_4_k_cu_bffa0eec_1911144cuda3std3__45__cpo5beginE,@object
	.size		_ZN41_INTERNAL_5a51bb41_4_k_cu_bffa0eec_1911144cuda3std3__45__cpo5beginE,(_ZN41_INTERNAL_5a51bb41_4_k_cu_bffa0eec_1911144cuda3std6ranges3__45__cpo5beginE - _ZN41_INTERNAL_5a51bb41_4_k_cu_bffa0eec_1911144cuda3std3__45__cpo5beginE)
_ZN41_INTERNAL_5a51bb41_4_k_cu_bffa0eec_1911144cuda3std3__45__cpo5beginE:
	.zero		1
	.type		_ZN41_INTERNAL_5a51bb41_4_k_cu_bffa0eec_1911144cuda3std6ranges3__45__cpo5beginE,@object
	.size		_ZN41_INTERNAL_5a51bb41_4_k_cu_bffa0eec_1911144cuda3std6ranges3__45__cpo5beginE,(_ZN41_INTERNAL_5a51bb41_4_k_cu_bffa0eec_1911144cuda3std3__443_GLOBAL__N__5a51bb41_4_k_cu_bffa0eec_1911146ignoreE - _ZN41_INTERNAL_5a51bb41_4_k_cu_bffa0eec_1911144cuda3std6ranges3__45__cpo5beginE)
_ZN41_INTERNAL_5a51bb41_4_k_cu_bffa0eec_1911144cuda3std6ranges3__45__cpo5beginE:
	.zero		1
	.type		_ZN41_INTERNAL_5a51bb41_4_k_cu_bffa0eec_1911144cuda3std3__443_GLOBAL__N__5a51bb41_4_k_cu_bffa0eec_1911146ignoreE,@object
	.size		_ZN41_INTERNAL_5a51bb41_4_k_cu_bffa0eec_1911144cuda3std3__443_GLOBAL__N__5a51bb41_4_k_cu_bffa0eec_1911146ignoreE,(_ZN41_INTERNAL_5a51bb41_4_k_cu_bffa0eec_1911144cuda3std6ranges3__45__cpo4dataE - _ZN41_INTERNAL_5a51bb41_4_k_cu_bffa0eec_1911144cuda3std3__443_GLOBAL__N__5a51bb41_4_k_cu_bffa0eec_1911146ignoreE)
_ZN41_INTERNAL_5a51bb41_4_k_cu_bffa0eec_1911144cuda3std3__443_GLOBAL__N__5a51bb41_4_k_cu_bffa0eec_1911146ignoreE:
	.zero		1
	.type		_ZN41_INTERNAL_5a51bb41_4_k_cu_bffa0eec_1911144cuda3std6ranges3__45__cpo4dataE,@object
	.size		_ZN41_INTERNAL_5a51bb41_4_k_cu_bffa0eec_1911144cuda3std6ranges3__45__cpo4dataE,(_ZN41_INTERNAL_5a51bb41_4_k_cu_bffa0eec_1911146thrust24THRUST_300001_SM_1000_NS12placeholders2_7E - _ZN41_INTERNAL_5a51bb41_4_k_cu_bffa0eec_1911144cuda3std6ranges3__45__cpo4dataE)
_ZN41_INTERNAL_5a51bb41_4_k_cu_bffa0eec_1911144cuda3std6ranges3__45__cpo4dataE:
	.zero		1
	.type		_ZN41_INTERNAL_5a51bb41_4_k_cu_bffa0eec_1911146thrust24THRUST_300001_SM_1000_NS12placeholders2_7E,@object
	.size		_ZN41_INTERNAL_5a51bb41_4_k_cu_bffa0eec_1911146thrust24THRUST_300001_SM_1000_NS12placeholders2_7E,(_ZN41_INTERNAL_5a51bb41_4_k_cu_bffa0eec_1911144cuda3std3__45__cpo6rbeginE - _ZN41_INTERNAL_5a51bb41_4_k_cu_bffa0eec_1911146thrust24THRUST_300001_SM_1000_NS12placeholders2_7E)
_ZN41_INTERNAL_5a51bb41_4_k_cu_bffa0eec_1911146thrust24THRUST_300001_SM_1000_NS12placeholders2_7E:
	.zero		1
	.type		_ZN41_INTERNAL_5a51bb41_4_k_cu_bffa0eec_1911144cuda3std3__45__cpo6rbeginE,@object
	.size		_ZN41_INTERNAL_5a51bb41_4_k_cu_bffa0eec_1911144cuda3std3__45__cpo6rbeginE,(_ZN41_INTERNAL_5a51bb41_4_k_cu_bffa0eec_1911144cuda3std6ranges3__45__cpo7advanceE - _ZN41_INTERNAL_5a51bb41_4_k_cu_bffa0eec_1911144cuda3std3__45__cpo6rbeginE)
_ZN41_INTERNAL_5a51bb41_4_k_cu_bffa0eec_1911144cuda3std3__45__cpo6rbeginE:
	.zero		1
	.type		_ZN41_INTERNAL_5a51bb41_4_k_cu_bffa0eec_1911144cuda3std6ranges3__45__cpo7advanceE,@object
	.size		_ZN41_INTERNAL_5a51bb41_4_k_cu_bffa0eec_1911144cuda3std6ranges3__45__cpo7advanceE,(_ZN41_INTERNAL_5a51bb41_4_k_cu_bffa0eec_1911144cuda3std3__47nulloptE - _ZN41_INTERNAL_5a51bb41_4_k_cu_bffa0eec_1911144cuda3std6ranges3__45__cpo7advanceE)
_ZN41_INTERNAL_5a51bb41_4_k_cu_bffa0eec_1911144cuda3std6ranges3__45__cpo7advanceE:
	.zero		1
	.type		_ZN41_INTERNAL_5a51bb41_4_k_cu_bffa0eec_1911144cuda3std3__47nulloptE,@object
	.size		_ZN41_INTERNAL_5a51bb41_4_k_cu_bffa0eec_1911144cuda3std3__47nulloptE,(_ZN41_INTERNAL_5a51bb41_4_k_cu_bffa0eec_1911144cuda3std6ranges3__45__cpo8distanceE - _ZN41_INTERNAL_5a51bb41_4_k_cu_bffa0eec_1911144cuda3std3__47nulloptE)
_ZN41_INTERNAL_5a51bb41_4_k_cu_bffa0eec_1911144cuda3std3__47nulloptE:
	.zero		1
	.type		_ZN41_INTERNAL_5a51bb41_4_k_cu_bffa0eec_1911144cuda3std6ranges3__45__cpo8distanceE,@object
	.size		_ZN41_INTERNAL_5a51bb41_4_k_cu_bffa0eec_1911144cuda3std6ranges3__45__cpo8distanceE,(_ZN41_INTERNAL_5a51bb41_4_k_cu_bffa0eec_1911146thrust24THRUST_300001_SM_1000_NS12placeholders2_6E - _ZN41_INTERNAL_5a51bb41_4_k_cu_bffa0eec_1911144cuda3std6ranges3__45__cpo8distanceE)
_ZN41_INTERNAL_5a51bb41_4_k_cu_bffa0eec_1911144cuda3std6ranges3__45__cpo8distanceE:
	.zero		1
	.type		_ZN41_INTERNAL_5a51bb41_4_k_cu_bffa0eec_1911146thrust24THRUST_300001_SM_1000_NS12placeholders2_6E,@object
	.size		_ZN41_INTERNAL_5a51bb41_4_k_cu_bffa0eec_1911146thrust24THRUST_300001_SM_1000_NS12placeholders2_6E,(_ZN41_INTERNAL_5a51bb41_4_k_cu_bffa0eec_1911144cuda3std3__45__cpo4cendE - _ZN41_INTERNAL_5a51bb41_4_k_cu_bffa0eec_1911146thrust24THRUST_300001_SM_1000_NS12placeholders2_6E)
_ZN41_INTERNAL_5a51bb41_4_k_cu_bffa0eec_1911146thrust24THRUST_300001_SM_1000_NS12placeholders2_6E:
	.zero		1
	.type		_ZN41_INTERNAL_5a51bb41_4_k_cu_bffa0eec_1911144cuda3std3__45__cpo4cendE,@object
	.size		_ZN41_INTERNAL_5a51bb41_4_k_cu_bffa0eec_1911144cuda3std3__45__cpo4cendE,(_ZN41_INTERNAL_5a51bb41_4_k_cu_bffa0eec_1911144cuda3std6ranges3__45__cpo4cendE - _ZN41_INTERNAL_5a51bb41_4_k_cu_bffa0eec_1911144cuda3std3__45__cpo4cendE)
_ZN41_INTERNAL_5a51bb41_4_k_cu_bffa0eec_1911144cuda3std3__45__cpo4cendE:
	.zero		1
	.type		_ZN41_INTERNAL_5a51bb41_4_k_cu_bffa0eec_1911144cuda3std6ranges3__45__cpo4cendE,@object
	.size		_ZN41_INTERNAL_5a51bb41_4_k_cu_bffa0eec_1911144cuda3std6ranges3__45__cpo4cendE,(_ZN41_INTERNAL_5a51bb41_4_k_cu_bffa0eec_1911144cuda3std3__420unreachable_sentinelE - _ZN41_INTERNAL_5a51bb41_4_k_cu_bffa0eec_1911144cuda3std6ranges3__45__cpo4cendE)
_ZN41_INTERNAL_5a51bb41_4_k_cu_bffa0eec_1911144cuda3std6ranges3__45__cpo4cendE:
	.zero		1
	.type		_ZN41_INTERNAL_5a51bb41_4_k_cu_bffa0eec_1911144cuda3std3__420unreachable_sentinelE,@object
	.size		_ZN41_INTERNAL_5a51bb41_4_k_cu_bffa0eec_1911144cuda3std3__420unreachable_sentinelE,(_ZN41_INTERNAL_5a51bb41_4_k_cu_bffa0eec_1911144cuda3std6ranges3__45__cpo5ssizeE - _ZN41_INTERNAL_5a51bb41_4_k_cu_bffa0eec_1911144cuda3std3__420unreachable_sentinelE)
_ZN41_INTERNAL_5a51bb41_4_k_cu_bffa0eec_1911144cuda3std3__420unreachable_sentinelE:
	.zero		1
	.type		_ZN41_INTERNAL_5a51bb41_4_k_cu_bffa0eec_1911144cuda3std6ranges3__45__cpo5ssizeE,@object
	.size		_ZN41_INTERNAL_5a51bb41_4_k_cu_bffa0eec_1911144cuda3std6ranges3__45__cpo5ssizeE,(_ZN41_INTERNAL_5a51bb41_4_k_cu_bffa0eec_1911146thrust24THRUST_300001_SM_1000_NS12placeholders3_10E - _ZN41_INTERNAL_5a51bb41_4_k_cu_bffa0eec_1911144cuda3std6ranges3__45__cpo5ssizeE)
_ZN41_INTERNAL_5a51bb41_4_k_cu_bffa0eec_1911144cuda3std6ranges3__45__cpo5ssizeE:
	.zero		1
	.type		_ZN41_INTERNAL_5a51bb41_4_k_cu_bffa0eec_1911146thrust24THRUST_300001_SM_1000_NS12placeholders3_10E,@object
	.size		_ZN41_INTERNAL_5a51bb41_4_k_cu_bffa0eec_1911146thrust24THRUST_300001_SM_1000_NS12placeholders3_10E,(_ZN41_INTERNAL_5a51bb41_4_k_cu_bffa0eec_1911144cuda3std3__45__cpo5crendE - _ZN41_INTERNAL_5a51bb41_4_k_cu_bffa0eec_1911146thrust24THRUST_300001_SM_1000_NS12placeholders3_10E)
_ZN41_INTERNAL_5a51bb41_4_k_cu_bffa0eec_1911146thrust24THRUST_300001_SM_1000_NS12placeholders3_10E:
	.zero		1
	.type		_ZN41_INTERNAL_5a51bb41_4_k_cu_bffa0eec_1911144cuda3std3__45__cpo5crendE,@object
	.size		_ZN41_INTERNAL_5a51bb41_4_k_cu_bffa0eec_1911144cuda3std3__45__cpo5crendE,(_ZN41_INTERNAL_5a51bb41_4_k_cu_bffa0eec_1911144cuda3std6ranges3__45__cpo4prevE - _ZN41_INTERNAL_5a51bb41_4_k_cu_bffa0eec_1911144cuda3std3__45__cpo5crendE)
_ZN41_INTERNAL_5a51bb41_4_k_cu_bffa0eec_1911144cuda3std3__45__cpo5crendE:
	.zero		1
	.type		_ZN41_INTERNAL_5a51bb41_4_k_cu_bffa0eec_1911144cuda3std6ranges3__45__cpo4prevE,@object
	.size		_ZN41_INTERNAL_5a51bb41_4_k_cu_bffa0eec_1911144cuda3std6ranges3__45__cpo4prevE,(_ZN41_INTERNAL_5a51bb41_4_k_cu_bffa0eec_1911144cuda3std6ranges3__45__cpo9iter_moveE - _ZN41_INTERNAL_5a51bb41_4_k_cu_bffa0eec_1911144cuda3std6ranges3__45__cpo4prevE)
_ZN41_INTERNAL_5a51bb41_4_k_cu_bffa0eec_1911144cuda3std6ranges3__45__cpo4prevE:
	.zero		1
	.type		_ZN41_INTERNAL_5a51bb41_4_k_cu_bffa0eec_1911144cuda3std6ranges3__45__cpo9iter_moveE,@object
	.size		_ZN41_INTERNAL_5a51bb41_4_k_cu_bffa0eec_1911144cuda3std6ranges3__45__cpo9iter_moveE,(_ZN41_INTERNAL_5a51bb41_4_k_cu_bffa0eec_1911146thrust24THRUST_300001_SM_1000_NS12placeholders2_2E - _ZN41_INTERNAL_5a51bb41_4_k_cu_bffa0eec_1911144cuda3std6ranges3__45__cpo9iter_moveE)
_ZN41_INTERNAL_5a51bb41_4_k_cu_bffa0eec_1911144cuda3std6ranges3__45__cpo9iter_moveE:
	.zero		1
	.type		_ZN41_INTERNAL_5a51bb41_4_k_cu_bffa0eec_1911146thrust24THRUST_300001_SM_1000_NS12placeholders2_2E,@object
	.size		_ZN41_INTERNAL_5a51bb41_4_k_cu_bffa0eec_1911146thrust24THRUST_300001_SM_1000_NS12placeholders2_2E,(_ZN41_INTERNAL_5a51bb41_4_k_cu_bffa0eec_1911146thrust24THRUST_300001_SM_1000_NS12placeholders2_4E - _ZN41_INTERNAL_5a51bb41_4_k_cu_bffa0eec_1911146thrust24THRUST_300001_SM_1000_NS12placeholders2_2E)
_ZN41_INTERNAL_5a51bb41_4_k_cu_bffa0eec_1911146thrust24THRUST_300001_SM_1000_NS12placeholders2_2E:
	.zero		1
	.type		_ZN41_INTERNAL_5a51bb41_4_k_cu_bffa0eec_1911146thrust24THRUST_300001_SM_1000_NS12placeholders2_4E,@object
	.size		_ZN41_INTERNAL_5a51bb41_4_k_cu_bffa0eec_1911146thrust24THRUST_300001_SM_1000_NS12placeholders2_4E,(_ZN41_INTERNAL_5a51bb41_4_k_cu_bffa0eec_1911144cuda3std3__45__cpo3endE - _ZN41_INTERNAL_5a51bb41_4_k_cu_bffa0eec_1911146thrust24THRUST_300001_SM_1000_NS12placeholders2_4E)
_ZN41_INTERNAL_5a51bb41_4_k_cu_bffa0eec_1911146thrust24THRUST_300001_SM_1000_NS12placeholders2_4E:
	.zero		1
	.type		_ZN41_INTERNAL_5a51bb41_4_k_cu_bffa0eec_1911144cuda3std3__45__cpo3endE,@object
	.size		_ZN41_INTERNAL_5a51bb41_4_k_cu_bffa0eec_1911144cuda3std3__45__cpo3endE,(_ZN41_INTERNAL_5a51bb41_4_k_cu_bffa0eec_1911144cuda3std6ranges3__45__cpo3endE - _ZN41_INTERNAL_5a51bb41_4_k_cu_bffa0eec_1911144cuda3std3__45__cpo3endE)
_ZN41_INTERNAL_5a51bb41_4_k_cu_bffa0eec_1911144cuda3std3__45__cpo3endE:
	.zero		1
	.type		_ZN41_INTERNAL_5a51bb41_4_k_cu_bffa0eec_1911144cuda3std6ranges3__45__cpo3endE,@object
	.size		_ZN41_INTERNAL_5a51bb41_4_k_cu_bffa0eec_1911144cuda3std6ranges3__45__cpo3endE,(_ZN41_INTERNAL_5a51bb41_4_k_cu_bffa0eec_1911144cuda3std3__419piecewise_constructE - _ZN41_INTERNAL_5a51bb41_4_k_cu_bffa0eec_1911144cuda3std6ranges3__45__cpo3endE)
_ZN41_INTERNAL_5a51bb41_4_k_cu_bffa0eec_1911144cuda3std6ranges3__45__cpo3endE:
	.zero		1
	.type		_ZN41_INTERNAL_5a51bb41_4_k_cu_bffa0eec_1911144cuda3std3__419piecewise_constructE,@object
	.size		_ZN41_INTERNAL_5a51bb41_4_k_cu_bffa0eec_1911144cuda3std3__419piecewise_constructE,(_ZN41_INTERNAL_5a51bb41_4_k_cu_bffa0eec_1911144cuda3std6ranges3__45__cpo5cdataE - _ZN41_INTERNAL_5a51bb41_4_k_cu_bffa0eec_1911144cuda3std3__419piecewise_constructE)
_ZN41_INTERNAL_5a51bb41_4_k_cu_bffa0eec_1911144cuda3std3__419piecewise_constructE:
	.zero		1
	.type		_ZN41_INTERNAL_5a51bb41_4_k_cu_bffa0eec_1911144cuda3std6ranges3__45__cpo5cdataE,@object
	.size		_ZN41_INTERNAL_5a51bb41_4_k_cu_bffa0eec_1911144cuda3std6ranges3__45__cpo5cdataE,(_ZN41_INTERNAL_5a51bb41_4_k_cu_bffa0eec_1911146thrust24THRUST_300001_SM_1000_NS12placeholders2_8E - _ZN41_INTERNAL_5a51bb41_4_k_cu_bffa0eec_1911144cuda3std6ranges3__45__cpo5cdataE)
_ZN41_INTERNAL_5a51bb41_4_k_cu_bffa0eec_1911144cuda3std6ranges3__45__cpo5cdataE:
	.zero		1
	.type		_ZN41_INTERNAL_5a51bb41_4_k_cu_bffa0eec_1911146thrust24THRUST_300001_SM_1000_NS12placeholders2_8E,@object
	.size		_ZN41_INTERNAL_5a51bb41_4_k_cu_bffa0eec_1911146thrust24THRUST_300001_SM_1000_NS12placeholders2_8E,(_ZN41_INTERNAL_5a51bb41_4_k_cu_bffa0eec_1911144cuda3std3__45__cpo4rendE - _ZN41_INTERNAL_5a51bb41_4_k_cu_bffa0eec_1911146thrust24THRUST_300001_SM_1000_NS12placeholders2_8E)
_ZN41_INTERNAL_5a51bb41_4_k_cu_bffa0eec_1911146thrust24THRUST_300001_SM_1000_NS12placeholders2_8E:
	.zero		1
	.type		_ZN41_INTERNAL_5a51bb41_4_k_cu_bffa0eec_1911144cuda3std3__45__cpo4rendE,@object
	.size		_ZN41_INTERNAL_5a51bb41_4_k_cu_bffa0eec_1911144cuda3std3__45__cpo4rendE,(_ZN41_INTERNAL_5a51bb41_4_k_cu_bffa0eec_1911144cuda3std6ranges3__45__cpo9iter_swapE - _ZN41_INTERNAL_5a51bb41_4_k_cu_bffa0eec_1911144cuda3std3__45__cpo4rendE)
_ZN41_INTERNAL_5a51bb41_4_k_cu_bffa0eec_1911144cuda3std3__45__cpo4rendE:
	.zero		1
	.type		_ZN41_INTERNAL_5a51bb41_4_k_cu_bffa0eec_1911144cuda3std6ranges3__45__cpo9iter_swapE,@object
	.size		_ZN41_INTERNAL_5a51bb41_4_k_cu_bffa0eec_1911144cuda3std6ranges3__45__cpo9iter_swapE,(_ZN41_INTERNAL_5a51bb41_4_k_cu_bffa0eec_1911144cuda3std3__48unexpectE - _ZN41_INTERNAL_5a51bb41_4_k_cu_bffa0eec_1911144cuda3std6ranges3__45__cpo9iter_swapE)
_ZN41_INTERNAL_5a51bb41_4_k_cu_bffa0eec_1911144cuda3std6ranges3__45__cpo9iter_swapE:
	.zero		1
	.type		_ZN41_INTERNAL_5a51bb41_4_k_cu_bffa0eec_1911144cuda3std3__48unexpectE,@object
	.size		_ZN41_INTERNAL_5a51bb41_4_k_cu_bffa0eec_1911144cuda3std3__48unexpectE,(_ZN41_INTERNAL_5a51bb41_4_k_cu_bffa0eec_1911146thrust24THRUST_300001_SM_1000_NS6system6detail10sequential3seqE - _ZN41_INTERNAL_5a51bb41_4_k_cu_bffa0eec_1911144cuda3std3__48unexpectE)
_ZN41_INTERNAL_5a51bb41_4_k_cu_bffa0eec_1911144cuda3std3__48unexpectE:
	.zero		1
	.type		_ZN41_INTERNAL_5a51bb41_4_k_cu_bffa0eec_1911146thrust24THRUST_300001_SM_1000_NS6system6detail10sequential3seqE,@object
	.size		_ZN41_INTERNAL_5a51bb41_4_k_cu_bffa0eec_1911146thrust24THRUST_300001_SM_1000_NS6system6detail10sequential3seqE,(.L_29 - _ZN41_INTERNAL_5a51bb41_4_k_cu_bffa0eec_1911146thrust24THRUST_300001_SM_1000_NS6system6detail10sequential3seqE)
_ZN41_INTERNAL_5a51bb41_4_k_cu_bffa0eec_1911146thrust24THRUST_300001_SM_1000_NS6system6detail10sequential3seqE:
	.zero		1
.L_29:


//--------------------- .nv.constant0._ZN3cub18CUB_300001_SM_10006detail11EmptyKernelIvEEvv --------------------------
	.section	.nv.constant0._ZN3cub18CUB_300001_SM_10006detail11EmptyKernelIvEEvv,"a",@progbits
	.sectionflags	@""
	.align	4
.nv.constant0._ZN3cub18CUB_300001_SM_10006detail11EmptyKernelIvEEvv:
	.zero		896


//--------------------- SYMBOLS --------------------------

	.type		.nv.reservedSmem.offset0,@object
	.size		.nv.reservedSmem.offset0,0x4
